	.headerflags	@"EF_CUDA_TEXMODE_UNIFIED EF_CUDA_64BIT_ADDRESS EF_CUDA_ACCELERATORS EF_CUDA_SM90 EF_CUDA_VIRTUAL_SM(EF_CUDA_SM90)"
	.elftype	@"ET_EXEC"


//--------------------- .nv.info                  --------------------------
	.section	.nv.info,"",@"SHT_CUDA_INFO"
	.align	4


	//----- nvinfo : EIATTR_REGCOUNT
	.align		4
        /*0000*/ 	.byte	0x04, 0x2f
        /*0002*/ 	.short	(.L_2 - .L_1)
	.align		4
.L_1:
        /*0004*/ 	.word	index@(triton_per_fused_native_layer_norm_2)
        /*0008*/ 	.word	0x00000020


	//----- nvinfo : EIATTR_MIN_STACK_SIZE
	.align		4
.L_2:
        /*000c*/ 	.byte	0x04, 0x12
        /*000e*/ 	.short	(.L_4 - .L_3)
	.align		4
.L_3:
        /*0010*/ 	.word	index@(triton_per_fused_native_layer_norm_2)
        /*0014*/ 	.word	0x00000000


	//----- nvinfo : EIATTR_FRAME_SIZE
	.align		4
.L_4:
        /*0018*/ 	.byte	0x04, 0x11
        /*001a*/ 	.short	(.L_6 - .L_5)
	.align		4
.L_5:
        /*001c*/ 	.word	index@(triton_per_fused_native_layer_norm_2)
        /*0020*/ 	.word	0x00000000


	//----- nvinfo : EIATTR_MIN_STACK_SIZE
	.align		4
.L_6:
        /*0024*/ 	.byte	0x04, 0x12
        /*0026*/ 	.short	(.L_8 - .L_7)
	.align		4
.L_7:
        /*0028*/ 	.word	index@(triton_per_fused_native_layer_norm_2)
        /*002c*/ 	.word	0x00000000
.L_8:


//--------------------- .nv.info.triton_per_fused_native_layer_norm_2 --------------------------
	.section	.nv.info.triton_per_fused_native_layer_norm_2,"",@"SHT_CUDA_INFO"
	.sectionflags	@""
	.align	4


	//----- nvinfo : EIATTR_CUDA_API_VERSION
	.align		4
        /*0000*/ 	.byte	0x04, 0x37
        /*0002*/ 	.short	(.L_10 - .L_9)
.L_9:
        /*0004*/ 	.word	0x0000007c


	//----- nvinfo : EIATTR_KPARAM_INFO
	.align		4
.L_10:
        /*0008*/ 	.byte	0x04, 0x17
        /*000a*/ 	.short	(.L_12 - .L_11)
.L_11:
        /*000c*/ 	.word	0x00000000
        /*0010*/ 	.short	0x0007
        /*0012*/ 	.short	0x0034
        /*0014*/ 	.byte	0x00, 0xf0, 0x11, 0x00


	//----- nvinfo : EIATTR_KPARAM_INFO
	.align		4
.L_12:
        /*0018*/ 	.byte	0x04, 0x17
        /*001a*/ 	.short	(.L_14 - .L_13)
.L_13:
        /*001c*/ 	.word	0x00000000
        /*0020*/ 	.short	0x0006
        /*0022*/ 	.short	0x0030
        /*0024*/ 	.byte	0x00, 0xf0, 0x11, 0x00


	//----- nvinfo : EIATTR_KPARAM_INFO
	.align		4
.L_14:
        /*0028*/ 	.byte	0x04, 0x17
        /*002a*/ 	.short	(.L_16 - .L_15)
.L_15:
        /*002c*/ 	.word	0x00000000
        /*0030*/ 	.short	0x0005
        /*0032*/ 	.short	0x0028
        /*0034*/ 	.byte	0x00, 0xf4, 0x21, 0x00


	//----- nvinfo : EIATTR_KPARAM_INFO
	.align		4
.L_16:
        /*0038*/ 	.byte	0x04, 0x17
        /*003a*/ 	.short	(.L_18 - .L_17)
.L_17:
        /*003c*/ 	.word	0x00000000
        /*0040*/ 	.short	0x0004
        /*0042*/ 	.short	0x0020
        /*0044*/ 	.byte	0x00, 0xf4, 0x21, 0x00


	//----- nvinfo : EIATTR_KPARAM_INFO
	.align		4
.L_18:
        /*0048*/ 	.byte	0x04, 0x17
        /*004a*/ 	.short	(.L_20 - .L_19)
.L_19:
        /*004c*/ 	.word	0x00000000
        /*0050*/ 	.short	0x0003
        /*0052*/ 	.short	0x0018
        /*0054*/ 	.byte	0x00, 0xf4, 0x21, 0x00


	//----- nvinfo : EIATTR_KPARAM_INFO
	.align		4
.L_20:
        /*0058*/ 	.byte	0x04, 0x17
        /*005a*/ 	.short	(.L_22 - .L_21)
.L_21:
        /*005c*/ 	.word	0x00000000
        /*0060*/ 	.short	0x0002
        /*0062*/ 	.short	0x0010
        /*0064*/ 	.byte	0x00, 0xf4, 0x21, 0x00


	//----- nvinfo : EIATTR_KPARAM_INFO
	.align		4
.L_22:
        /*0068*/ 	.byte	0x04, 0x17
        /*006a*/ 	.short	(.L_24 - .L_23)
.L_23:
        /*006c*/ 	.word	0x00000000
        /*0070*/ 	.short	0x0001
        /*0072*/ 	.short	0x0008
        /*0074*/ 	.byte	0x00, 0xf4, 0x21, 0x00


	//----- nvinfo : EIATTR_KPARAM_INFO
	.align		4
.L_24:
        /*0078*/ 	.byte	0x04, 0x17
        /*007a*/ 	.short	(.L_26 - .L_25)
.L_25:
        /*007c*/ 	.word	0x00000000
        /*0080*/ 	.short	0x0000
        /*0082*/ 	.short	0x0000
        /*0084*/ 	.byte	0x00, 0xf4, 0x21, 0x00


	//----- nvinfo : EIATTR_SPARSE_MMA_MASK
	.align		4
.L_26:
        /*0088*/ 	.byte	0x03, 0x50
        /*008a*/ 	.short	0x0000


	//----- nvinfo : EIATTR_MAXREG_COUNT
	.align		4
        /*008c*/ 	.byte	0x03, 0x1b
        /*008e*/ 	.short	0x00ff


	//----- nvinfo : EIATTR_COOP_GROUP_MASK_REGIDS
	.align		4
        /*0090*/ 	.byte	0x04, 0x29
        /*0092*/ 	.short	(.L_28 - .L_27)


	//   ....[0]....
.L_27:
        /*0094*/ 	.word	0xffffffff


	//   ....[1]....
        /*0098*/ 	.word	0xffffffff


	//   ....[2]....
        /*009c*/ 	.word	0xffffffff


	//   ....[3]....
        /*00a0*/ 	.word	0xffffffff


	//   ....[4]....
        /*00a4*/ 	.word	0xffffffff


	//   ....[5]....
        /*00a8*/ 	.word	0xffffffff


	//   ....[6]....
        /*00ac*/ 	.word	0xffffffff


	//   ....[7]....
        /*00b0*/ 	.word	0xffffffff


	//   ....[8]....
        /*00b4*/ 	.word	0xffffffff


	//   ....[9]....
        /*00b8*/ 	.word	0xffffffff


	//   ....[10]....
        /*00bc*/ 	.word	0xffffffff


	//   ....[11]....
        /*00c0*/ 	.word	0xffffffff


	//   ....[12]....
        /*00c4*/ 	.word	0xffffffff


	//   ....[13]....
        /*00c8*/ 	.word	0xffffffff


	//   ....[14]....
        /*00cc*/ 	.word	0xffffffff


	//   ....[15]....
        /*00d0*/ 	.word	0xffffffff


	//   ....[16]....
        /*00d4*/ 	.word	0xffffffff


	//   ....[17]....
        /*00d8*/ 	.word	0xffffffff


	//   ....[18]....
        /*00dc*/ 	.word	0xffffffff


	//   ....[19]....
        /*00e0*/ 	.word	0xffffffff


	//   ....[20]....
        /*00e4*/ 	.word	0xffffffff


	//   ....[21]....
        /*00e8*/ 	.word	0xffffffff


	//----- nvinfo : EIATTR_COOP_GROUP_INSTR_OFFSETS
	.align		4
.L_28:
        /*00ec*/ 	.byte	0x04, 0x28
        /*00ee*/ 	.short	(.L_30 - .L_29)


	//   ....[0]....
.L_29:
        /*00f0*/ 	.word	0x00000250


	//   ....[1]....
        /*00f4*/ 	.word	0x00000270


	//   ....[2]....
        /*00f8*/ 	.word	0x00000280


	//   ....[3]....
        /*00fc*/ 	.word	0x00000290


	//   ....[4]....
        /*0100*/ 	.word	0x000002c0


	//   ....[5]....
        /*0104*/ 	.word	0x000002f0


	//   ....[6]....
        /*0108*/ 	.word	0x00000320


	//   ....[7]....
        /*010c*/ 	.word	0x00000350


	//   ....[8]....
        /*0110*/ 	.word	0x00000480


	//   ....[9]....
        /*0114*/ 	.word	0x000004a0


	//   ....[10]....
        /*0118*/ 	.word	0x000004d0


	//   ....[11]....
        /*011c*/ 	.word	0x00000630


	//   ....[12]....
        /*0120*/ 	.word	0x00000650


	//   ....[13]....
        /*0124*/ 	.word	0x00000660


	//   ....[14]....
        /*0128*/ 	.word	0x00000670


	//   ....[15]....
        /*012c*/ 	.word	0x000006b0


	//   ....[16]....
        /*0130*/ 	.word	0x00000700


	//   ....[17]....
        /*0134*/ 	.word	0x00000710


	//   ....[18]....
        /*0138*/ 	.word	0x00000720


	//   ....[19]....
        /*013c*/ 	.word	0x00000800


	//   ....[20]....
        /*0140*/ 	.word	0x00000820


	//   ....[21]....
        /*0144*/ 	.word	0x00000850


	//----- nvinfo : EIATTR_EXIT_INSTR_OFFSETS
	.align		4
.L_30:
        /*0148*/ 	.byte	0x04, 0x1c
        /*014a*/ 	.short	(.L_32 - .L_31)


	//   ....[0]....
.L_31:
        /*014c*/ 	.word	0x00000ca0


	//   ....[1]....
        /*0150*/ 	.word	0x00000cd0


	//----- nvinfo : EIATTR_REQNTID
	.align		4
.L_32:
        /*0154*/ 	.byte	0x04, 0x10
        /*0156*/ 	.short	(.L_34 - .L_33)
.L_33:
        /*0158*/ 	.word	0x00000100
        /*015c*/ 	.word	0x00000001
        /*0160*/ 	.word	0x00000001


	//----- nvinfo : EIATTR_CBANK_PARAM_SIZE
	.align		4
.L_34:
        /*0164*/ 	.byte	0x03, 0x19
        /*0166*/ 	.short	0x0038


	//----- nvinfo : EIATTR_PARAM_CBANK
	.align		4
        /*0168*/ 	.byte	0x04, 0x0a
        /*016a*/ 	.short	(.L_36 - .L_35)
	.align		4
.L_35:
        /*016c*/ 	.word	index@(.nv.constant0.triton_per_fused_native_layer_norm_2)
        /*0170*/ 	.short	0x0210
        /*0172*/ 	.short	0x0038


	//----- nvinfo : EIATTR_SW_WAR
	.align		4
.L_36:
        /*0174*/ 	.byte	0x04, 0x36
        /*0176*/ 	.short	(.L_38 - .L_37)
.L_37:
        /*0178*/ 	.word	0x00000008
.L_38:


//--------------------- .nv.callgraph             --------------------------
	.section	.nv.callgraph,"",@"SHT_CUDA_CALLGRAPH"
	.align	4
	.sectionentsize	8
	.align		4
        /*0000*/ 	.word	0x00000000
	.align		4
        /*0004*/ 	.word	0xffffffff
	.align		4
        /*0008*/ 	.word	0x00000000
	.align		4
        /*000c*/ 	.word	0xfffffffe
	.align		4
        /*0010*/ 	.word	0x00000000
	.align		4
        /*0014*/ 	.word	0xfffffffd
	.align		4
        /*0018*/ 	.word	0x00000000
	.align		4
        /*001c*/ 	.word	0xfffffffc


//--------------------- .nv.constant4             --------------------------
	.section	.nv.constant4,"a",@progbits
	.align	8
	.align		8
.nv.constant4:
        /*0000*/ 	.dword	_$_str


//--------------------- .text.triton_per_fused_native_layer_norm_2 --------------------------
	.section	.text.triton_per_fused_native_layer_norm_2,"ax",@progbits
	.sectionflags	@"SHF_BARRIERS=1"
	.align	128
        .global         triton_per_fused_native_layer_norm_2
        .type           triton_per_fused_native_layer_norm_2,@function
        .size           triton_per_fused_native_layer_norm_2,(.L_x_1 - triton_per_fused_native_layer_norm_2)
        .other          triton_per_fused_native_layer_norm_2,@"STO_CUDA_ENTRY STV_DEFAULT"
triton_per_fused_native_layer_norm_2:
.text.triton_per_fused_native_layer_norm_2:
[----:B------:R-:W0:Y:S01]  /*0000*/  LDC R1, c[0x0][0x28] ;  /* 0x00000a00ff017b82 */ /* 0x000e220000000800 */
[----:B------:R-:W1:Y:S07]  /*0010*/  S2R R2, SR_TID.X ;  /* 0x0000000000027919 */ /* 0x000e6e0000002100 */
[----:B------:R-:W2:Y:S01]  /*0020*/  LDC.64 R6, c[0x0][0x218] ;  /* 0x00008600ff067b82 */ /* 0x000ea20000000a00 */
[----:B------:R-:W-:Y:S01]  /*0030*/  ULDC.64 UR6, c[0x0][0x208] ;  /* 0x0000820000067ab9 */ /* 0x000fe20000000a00 */
[----:B------:R-:W3:Y:S01]  /*0040*/  S2R R3, SR_CTAID.X ;  /* 0x0000000000037919 */ /* 0x000ee20000002500 */
[----:B-1----:R-:W-:Y:S01]  /*0050*/  IMAD.SHL.U32 R10, R2, 0x4, RZ ;  /* 0x00000004020a7824 */ /* 0x002fe200078e00ff */
[----:B------:R-:W-:-:S02]  /*0060*/  SHF.R.U32.HI R0, RZ, 0x3, R2 ;  /* 0x00000003ff007819 */ /* 0x000fc40000011602 */
[----:B---3--:R-:W-:Y:S02]  /*0070*/  SHF.L.U32 R3, R3, 0x5, RZ ;  /* 0x0000000503037819 */ /* 0x008fe400000006ff */
[----:B------:R-:W-:Y:S02]  /*0080*/  SGXT.U32 R0, R0, 0x5 ;  /* 0x000000050000781a */ /* 0x000fe40000000000 */
[----:B------:R-:W-:-:S04]  /*0090*/  LOP3.LUT R4, R3, 0x1c, R10, 0xf8, !PT ;  /* 0x0000001c03047812 */ /* 0x000fc800078ef80a */
[----:B------:R-:W-:Y:S02]  /*00a0*/  SHF.R.S32.HI R5, RZ, 0x1f, R4 ;  /* 0x0000001fff057819 */ /* 0x000fe40000011404 */
[----:B------:R-:W-:Y:S02]  /*00b0*/  ISETP.GE.AND P1, PT, R4, 0x100, PT ;  /* 0x000001000400780c */ /* 0x000fe40003f26270 */
[----:B------:R-:W-:-:S04]  /*00c0*/  LEA.HI R5, R5, R4, RZ, 0x6 ;  /* 0x0000000405057211 */ /* 0x000fc800078f30ff */
[C---:B------:R-:W-:Y:S02]  /*00d0*/  LOP3.LUT R9, R5.reuse, 0xffffffc0, RZ, 0xc0, !PT ;  /* 0xffffffc005097812 */ /* 0x040fe400078ec0ff */
[----:B------:R-:W-:-:S03]  /*00e0*/  SHF.L.U32 R5, R5, 0x5, RZ ;  /* 0x0000000505057819 */ /* 0x000fc600000006ff */
[----:B------:R-:W-:Y:S01]  /*00f0*/  IMAD.IADD R9, R4, 0x1, -R9 ;  /* 0x0000000104097824 */ /* 0x000fe200078e0a09 */
[----:B------:R-:W-:Y:S02]  /*0100*/  LOP3.LUT R12, R5, 0xfffff800, RZ, 0xc0, !PT ;  /* 0xfffff800050c7812 */ /* 0x000fe400078ec0ff */
[----:B------:R-:W-:Y:S02]  /*0110*/  CS2R R4, SRZ ;  /* 0x0000000000047805 */ /* 0x000fe4000001ff00 */
[----:B------:R-:W-:-:S05]  /*0120*/  LEA R9, R0, R9, 0x6 ;  /* 0x0000000900097211 */ /* 0x000fca00078e30ff */
[----:B------:R-:W-:-:S04]  /*0130*/  IMAD.IADD R9, R9, 0x1, R12 ;  /* 0x0000000109097824 */ /* 0x000fc800078e020c */
[----:B--2---:R-:W-:Y:S01]  /*0140*/  IMAD.WIDE R16, R9, 0x4, R6 ;  /* 0x0000000409107825 */ /* 0x004fe200078e0206 */
[----:B------:R-:W-:-:S06]  /*0150*/  CS2R R6, SRZ ;  /* 0x0000000000067805 */ /* 0x000fcc000001ff00 */
[----:B------:R-:W2:Y:S01]  /*0160*/  @!P1 LDG.E.128 R4, desc[UR6][R16.64] ;  /* 0x0000000610049981 */ /* 0x000ea2000c1e1d00 */
[----:B------:R-:W1:Y:S01]  /*0170*/  S2UR UR5, SR_CgaCtaId ;  /* 0x00000000000579c3 */ /* 0x000e620000008800 */
[C---:B------:R-:W-:Y:S01]  /*0180*/  LOP3.LUT P3, RZ, R2.reuse, 0x18, RZ, 0xc0, !PT ;  /* 0x0000001802ff7812 */ /* 0x040fe2000786c0ff */
[----:B------:R-:W-:Y:S01]  /*0190*/  UMOV UR4, 0x400 ;  /* 0x0000040000047882 */ /* 0x000fe20000000000 */
[C---:B------:R-:W-:Y:S01]  /*01a0*/  ISETP.GE.AND P2, PT, R2.reuse, 0x100, PT ;  /* 0x000001000200780c */ /* 0x040fe20003f46270 */
[----:B-1----:R-:W-:Y:S01]  /*01b0*/  UPRMT UR4, UR5, 0x654, UR4 ;  /* 0x0000065405047896 */ /* 0x002fe20008000004 */
[----:B------:R-:W-:-:S04]  /*01c0*/  LOP3.LUT P0, RZ, R2, 0x7, RZ, 0xc0, !PT ;  /* 0x0000000702ff7812 */ /* 0x000fc8000780c0ff */
[----:B------:R-:W-:Y:S02]  /*01d0*/  ISETP.LT.AND P0, PT, R2, 0x100, !P0 ;  /* 0x000001000200780c */ /* 0x000fe40004701270 */
[----:B--2---:R-:W-:Y:S02]  /*01e0*/  SEL R13, R4, RZ, !P1 ;  /* 0x000000ff040d7207 */ /* 0x004fe40004800000 */
[----:B------:R-:W-:Y:S02]  /*01f0*/  SEL R14, R5, RZ, !P1 ;  /* 0x000000ff050e7207 */ /* 0x000fe40004800000 */
[----:B------:R-:W-:Y:S02]  /*0200*/  SEL R15, R6, RZ, !P1 ;  /* 0x000000ff060f7207 */ /* 0x000fe40004800000 */
[----:B------:R-:W-:Y:S02]  /*0210*/  SEL R18, R7, RZ, !P1 ;  /* 0x000000ff07127207 */ /* 0x000fe40004800000 */
[----:B------:R-:W-:-:S02]  /*0220*/  FSEL R4, R13, RZ, !P1 ;  /* 0x000000ff0d047208 */ /* 0x000fc40004800000 */
[----:B------:R-:W-:Y:S02]  /*0230*/  FSEL R5, R14, RZ, !P1 ;  /* 0x000000ff0e057208 */ /* 0x000fe40004800000 */
[----:B------:R-:W-:Y:S01]  /*0240*/  FSEL R6, R15, RZ, !P1 ;  /* 0x000000ff0f067208 */ /* 0x000fe20004800000 */
[----:B------:R-:W1:Y:S01]  /*0250*/  SHFL.BFLY PT, R7, R4, 0x10, 0x1f ;  /* 0x0e001f0004077f89 */ /* 0x000e6200000e0000 */
[----:B------:R-:W-:-:S03]  /*0260*/  FSEL R9, R18, RZ, !P1 ;  /* 0x000000ff12097208 */ /* 0x000fc60004800000 */
[----:B------:R-:W2:Y:S04]  /*0270*/  SHFL.BFLY PT, R12, R5, 0x10, 0x1f ;  /* 0x0e001f00050c7f89 */ /* 0x000ea800000e0000 */
[----:B------:R-:W3:Y:S04]  /*0280*/  SHFL.BFLY PT, R11, R6, 0x10, 0x1f ;  /* 0x0e001f00060b7f89 */ /* 0x000ee800000e0000 */
[----:B------:R-:W4:Y:S01]  /*0290*/  SHFL.BFLY PT, R22, R9, 0x10, 0x1f ;  /* 0x0e001f0009167f89 */ /* 0x000f2200000e0000 */
[----:B-1----:R-:W-:Y:S01]  /*02a0*/  FADD R16, R4, R7 ;  /* 0x0000000704107221 */ /* 0x002fe20000000000 */
[----:B--2---:R-:W-:-:S04]  /*02b0*/  FADD R17, R5, R12 ;  /* 0x0000000c05117221 */ /* 0x004fc80000000000 */
[----:B------:R-:W1:Y:S01]  /*02c0*/  SHFL.BFLY PT, R23, R16, 0x8, 0x1f ;  /* 0x0d001f0010177f89 */ /* 0x000e6200000e0000 */
[----:B------:R-:W2:Y:S01]  /*02d0*/  LDC.64 R4, c[0x0][0x228] ;  /* 0x00008a00ff047b82 */ /* 0x000ea20000000a00 */
[----:B---3--:R-:W-:Y:S02]  /*02e0*/  FADD R20, R6, R11 ;  /* 0x0000000b06147221 */ /* 0x008fe40000000000 */
[----:B------:R-:W3:Y:S01]  /*02f0*/  SHFL.BFLY PT, R24, R17, 0x8, 0x1f ;  /* 0x0d001f0011187f89 */ /* 0x000ee200000e0000 */
[----:B------:R-:W-:Y:S01]  /*0300*/  SHF.R.U32.HI R11, RZ, 0x5, R2 ;  /* 0x00000005ff0b7819 */ /* 0x000fe20000011602 */
[----:B----4-:R-:W-:Y:S02]  /*0310*/  FADD R21, R9, R22 ;  /* 0x0000001609157221 */ /* 0x010fe40000000000 */
[----:B------:R-:W4:Y:S01]  /*0320*/  SHFL.BFLY PT, R25, R20, 0x8, 0x1f ;  /* 0x0d001f0014197f89 */ /* 0x000f2200000e0000 */
[----:B------:R-:W5:Y:S01]  /*0330*/  LDC.64 R6, c[0x0][0x220] ;  /* 0x00008800ff067b82 */ /* 0x000f620000000a00 */
[----:B------:R-:W-:-:S02]  /*0340*/  LOP3.LUT R9, R10, 0x1c, RZ, 0xc0, !PT ;  /* 0x0000001c0a097812 */ /* 0x000fc400078ec0ff */
[----:B------:R-:W2:Y:S01]  /*0350*/  SHFL.BFLY PT, R22, R21, 0x8, 0x1f ;  /* 0x0d001f0015167f89 */ /* 0x000ea200000e0000 */
[----:B------:R-:W-:Y:S02]  /*0360*/  SGXT.U32 R11, R11, 0x3 ;  /* 0x000000030b0b781a */ /* 0x000fe40000000000 */
[----:B------:R-:W-:Y:S02]  /*0370*/  IMAD.SHL.U32 R12, R9, 0x20, RZ ;  /* 0x00000020090c7824 */ /* 0x000fe400078e00ff */
[----:B------:R-:W-:Y:S01]  /*0380*/  SHF.L.U32 R27, R11, 0x2, RZ ;  /* 0x000000020b1b7819 */ /* 0x000fe200000006ff */
[----:B-1----:R-:W-:-:S03]  /*0390*/  FADD R29, R16, R23 ;  /* 0x00000017101d7221 */ /* 0x002fc60000000000 */
[----:B------:R-:W-:Y:S01]  /*03a0*/  LOP3.LUT R16, R12, R27, RZ, 0xfc, !PT ;  /* 0x0000001b0c107212 */ /* 0x000fe200078efcff */
[----:B--2---:R-:W-:-:S04]  /*03b0*/  IMAD.WIDE.U32 R4, R0, 0x4, R4 ;  /* 0x0000000400047825 */ /* 0x004fc800078e0004 */
[----:B---3--:R-:W-:Y:S01]  /*03c0*/  FADD R23, R17, R24 ;  /* 0x0000001811177221 */ /* 0x008fe20000000000 */
[----:B------:R-:W-:Y:S01]  /*03d0*/  @!P3 STS [R16+UR4], R29 ;  /* 0x0000001d1000b988 */ /* 0x000fe20008000804 */
[----:B----4-:R-:W-:Y:S01]  /*03e0*/  FADD R25, R20, R25 ;  /* 0x0000001914197221 */ /* 0x010fe20000000000 */
[----:B-----5:R-:W-:Y:S02]  /*03f0*/  IMAD.WIDE.U32 R6, R0, 0x4, R6 ;  /* 0x0000000400067825 */ /* 0x020fe400078e0006 */
[----:B------:R-:W-:Y:S02]  /*0400*/  @!P3 STS [R16+UR4+0x20], R23 ;  /* 0x000020171000b988 */ /* 0x000fe40008000804 */
[----:B0-----:R-:W-:Y:S02]  /*0410*/  FADD R27, R21, R22 ;  /* 0x00000016151b7221 */ /* 0x001fe40000000000 */
[----:B------:R-:W-:Y:S04]  /*0420*/  @!P3 STS [R16+UR4+0x40], R25 ;  /* 0x000040191000b988 */ /* 0x000fe80008000804 */
[----:B------:R-:W-:Y:S04]  /*0430*/  @!P3 STS [R16+UR4+0x60], R27 ;  /* 0x0000601b1000b988 */ /* 0x000fe80008000804 */
[----:B------:R0:W2:Y:S04]  /*0440*/  LDG.E.EL R17, desc[UR6][R6.64] ;  /* 0x0000000606117981 */ /* 0x0000a8000c2e1900 */
[----:B------:R1:W2:Y:S01]  /*0450*/  LDG.E.EL R20, desc[UR6][R4.64] ;  /* 0x0000000604147981 */ /* 0x0002a2000c2e1900 */
[----:B------:R-:W-:Y:S06]  /*0460*/  BAR.SYNC.DEFER_BLOCKING 0x0 ;  /* 0x0000000000007b1d */ /* 0x000fec0000010000 */
[----:B------:R-:W3:Y:S04]  /*0470*/  @!P2 LDS R19, [R10+UR4] ;  /* 0x000000040a13a984 */ /* 0x000ee80008000800 */
[----:B---3--:R-:W3:Y:S02]  /*0480*/  SHFL.BFLY PT, R22, R19, 0x4, 0x1f ;  /* 0x0c801f0013167f89 */ /* 0x008ee400000e0000 */
[----:B---3--:R-:W-:-:S05]  /*0490*/  FADD R22, R19, R22 ;  /* 0x0000001613167221 */ /* 0x008fca0000000000 */
[----:B------:R-:W3:Y:S02]  /*04a0*/  SHFL.BFLY PT, R21, R22, 0x2, 0x1f ;  /* 0x0c401f0016157f89 */ /* 0x000ee400000e0000 */
[----:B---3--:R-:W-:Y:S01]  /*04b0*/  FADD R21, R22, R21 ;  /* 0x0000001516157221 */ /* 0x008fe20000000000 */
[----:B------:R-:W-:-:S04]  /*04c0*/  IADD3 R22, R12, UR4, RZ ;  /* 0x000000040c167c10 */ /* 0x000fc8000fffe0ff */
[----:B------:R-:W3:Y:S02]  /*04d0*/  SHFL.BFLY PT, R24, R21, 0x1, 0x1f ;  /* 0x0c201f0015187f89 */ /* 0x000ee400000e0000 */
[----:B---3--:R-:W-:Y:S01]  /*04e0*/  FADD R23, R21, R24 ;  /* 0x0000001815177221 */ /* 0x008fe20000000000 */
[----:B------:R-:W-:-:S04]  /*04f0*/  IMAD R21, R9, -0x1c, R22 ;  /* 0xffffffe409157824 */ /* 0x000fc800078e0216 */
[----:B------:R-:W-:Y:S01]  /*0500*/  @P0 STS [R10+UR4], R23 ;  /* 0x000000170a000988 */ /* 0x000fe20008000804 */
[----:B------:R-:W-:Y:S06]  /*0510*/  BAR.SYNC.DEFER_BLOCKING 0x0 ;  /* 0x0000000000007b1d */ /* 0x000fec0000010000 */
[----:B0-----:R-:W0:Y:S04]  /*0520*/  LDS R6, [R12+UR4+0x40] ;  /* 0x000040040c067984 */ /* 0x001e280008000800 */
[----:B-1----:R-:W1:Y:S04]  /*0530*/  LDS R4, [R12+UR4] ;  /* 0x000000040c047984 */ /* 0x002e680008000800 */
[----:B------:R-:W3:Y:S04]  /*0540*/  LDS R5, [R12+UR4+0x20] ;  /* 0x000020040c057984 */ /* 0x000ee80008000800 */
[----:B------:R-:W4:Y:S01]  /*0550*/  LDS R7, [R12+UR4+0x60] ;  /* 0x000060040c077984 */ /* 0x000f220008000800 */
[----:B------:R-:W-:Y:S01]  /*0560*/  BAR.SYNC.DEFER_BLOCKING 0x0 ;  /* 0x0000000000007b1d */ /* 0x000fe20000010000 */
[----:B0-----:R-:W-:Y:S01]  /*0570*/  FFMA R15, R6, -0.03125, R15 ;  /* 0xbd000000060f7823 */ /* 0x001fe2000000000f */
[----:B-1----:R-:W-:-:S03]  /*0580*/  FFMA R13, R4, -0.03125, R13 ;  /* 0xbd000000040d7823 */ /* 0x002fc6000000000d */
[----:B------:R-:W-:Y:S01]  /*0590*/  FMUL R23, R15, R15 ;  /* 0x0000000f0f177220 */ /* 0x000fe20000400000 */
[----:B---3--:R-:W-:Y:S01]  /*05a0*/  FFMA R14, R5, -0.03125, R14 ;  /* 0xbd000000050e7823 */ /* 0x008fe2000000000e */
[----:B------:R-:W-:-:S03]  /*05b0*/  FMUL R19, R13, R13 ;  /* 0x0000000d0d137220 */ /* 0x000fc60000400000 */
[----:B------:R-:W-:Y:S01]  /*05c0*/  FSEL R27, R23, RZ, !P1 ;  /* 0x000000ff171b7208 */ /* 0x000fe20004800000 */
[----:B----4-:R-:W-:Y:S01]  /*05d0*/  FFMA R18, R7, -0.03125, R18 ;  /* 0xbd00000007127823 */ /* 0x010fe20000000012 */
[----:B------:R-:W-:Y:S01]  /*05e0*/  FMUL R22, R14, R14 ;  /* 0x0000000e0e167220 */ /* 0x000fe20000400000 */
[----:B------:R-:W-:Y:S01]  /*05f0*/  FSEL R19, R19, RZ, !P1 ;  /* 0x000000ff13137208 */ /* 0x000fe20004800000 */
[----:B------:R-:W-:Y:S01]  /*0600*/  STS.128 [R21], R4 ;  /* 0x0000000415007388 */ /* 0x000fe20000000c00 */
[----:B------:R-:W-:Y:S02]  /*0610*/  FMUL R24, R18, R18 ;  /* 0x0000001212187220 */ /* 0x000fe40000400000 */
[----:B------:R-:W-:Y:S02]  /*0620*/  FSEL R26, R22, RZ, !P1 ;  /* 0x000000ff161a7208 */ /* 0x000fe40004800000 */
[----:B------:R-:W0:Y:S01]  /*0630*/  SHFL.BFLY PT, R22, R19, 0x10, 0x1f ;  /* 0x0e001f0013167f89 */ /* 0x000e2200000e0000 */
[----:B------:R-:W-:-:S03]  /*0640*/  FSEL R28, R24, RZ, !P1 ;  /* 0x000000ff181c7208 */ /* 0x000fc60004800000 */
[----:B------:R-:W1:Y:S04]  /*0650*/  SHFL.BFLY PT, R24, R27, 0x10, 0x1f ;  /* 0x0e001f001b187f89 */ /* 0x000e6800000e0000 */
[----:B------:R-:W3:Y:S04]  /*0660*/  SHFL.BFLY PT, R23, R26, 0x10, 0x1f ;  /* 0x0e001f001a177f89 */ /* 0x000ee800000e0000 */
[----:B------:R-:W4:Y:S01]  /*0670*/  SHFL.BFLY PT, R29, R28, 0x10, 0x1f ;  /* 0x0e001f001c1d7f89 */ /* 0x000f2200000e0000 */
[----:B0-----:R-:W-:Y:S01]  /*0680*/  FADD R22, R19, R22 ;  /* 0x0000001613167221 */ /* 0x001fe20000000000 */
[----:B-1----:R-:W-:Y:S01]  /*0690*/  FADD R25, R27, R24 ;  /* 0x000000181b197221 */ /* 0x002fe20000000000 */
[----:B------:R-:W-:-:S03]  /*06a0*/  LOP3.LUT R24, R2, 0x1f, RZ, 0xc0, !PT ;  /* 0x0000001f02187812 */ /* 0x000fc600078ec0ff */
[----:B------:R-:W0:Y:S01]  /*06b0*/  SHFL.BFLY PT, R5, R22, 0x8, 0x1f ;  /* 0x0d001f0016057f89 */ /* 0x000e2200000e0000 */
[----:B---3--:R-:W-:Y:S01]  /*06c0*/  FADD R23, R26, R23 ;  /* 0x000000171a177221 */ /* 0x008fe20000000000 */
[----:B------:R-:W-:Y:S01]  /*06d0*/  LEA R24, R24, UR4, 0x2 ;  /* 0x0000000418187c11 */ /* 0x000fe2000f8e10ff */
[----:B------:R-:W-:Y:S01]  /*06e0*/  BAR.SYNC.DEFER_BLOCKING 0x0 ;  /* 0x0000000000007b1d */ /* 0x000fe20000010000 */
[----:B----4-:R-:W-:-:S05]  /*06f0*/  FADD R29, R28, R29 ;  /* 0x0000001d1c1d7221 */ /* 0x010fca0000000000 */
[----:B------:R-:W1:Y:S04]  /*0700*/  SHFL.BFLY PT, R4, R23, 0x8, 0x1f ;  /* 0x0d001f0017047f89 */ /* 0x000e6800000e0000 */
[----:B------:R-:W3:Y:S04]  /*0710*/  SHFL.BFLY PT, R6, R25, 0x8, 0x1f ;  /* 0x0d001f0019067f89 */ /* 0x000ee800000e0000 */
[----:B------:R-:W4:Y:S01]  /*0720*/  SHFL.BFLY PT, R7, R29, 0x8, 0x1f ;  /* 0x0d001f001d077f89 */ /* 0x000f2200000e0000 */
[----:B0-----:R-:W-:-:S03]  /*0730*/  FADD R27, R22, R5 ;  /* 0x00000005161b7221 */ /* 0x001fc60000000000 */
[----:B------:R-:W-:Y:S01]  /*0740*/  LDS R19, [R24] ;  /* 0x0000000018137984 */ /* 0x000fe20000000800 */
[----:B------:R-:W-:Y:S01]  /*0750*/  BAR.SYNC.DEFER_BLOCKING 0x0 ;  /* 0x0000000000007b1d */ /* 0x000fe20000010000 */
[----:B-1----:R-:W-:Y:S01]  /*0760*/  FADD R26, R23, R4 ;  /* 0x00000004171a7221 */ /* 0x002fe20000000000 */
[----:B---3--:R-:W-:Y:S01]  /*0770*/  FADD R6, R25, R6 ;  /* 0x0000000619067221 */ /* 0x008fe20000000000 */
[----:B----4-:R-:W-:-:S03]  /*0780*/  FADD R7, R29, R7 ;  /* 0x000000071d077221 */ /* 0x010fc60000000000 */
[----:B------:R-:W-:Y:S04]  /*0790*/  @!P3 STS [R16+UR4], R27 ;  /* 0x0000001b1000b988 */ /* 0x000fe80008000804 */
[----:B------:R-:W-:Y:S04]  /*07a0*/  @!P3 STS [R16+UR4+0x20], R26 ;  /* 0x0000201a1000b988 */ /* 0x000fe80008000804 */
[----:B------:R-:W-:Y:S04]  /*07b0*/  @!P3 STS [R16+UR4+0x40], R6 ;  /* 0x000040061000b988 */ /* 0x000fe80008000804 */
[----:B------:R0:W-:Y:S01]  /*07c0*/  @!P3 STS [R16+UR4+0x60], R7 ;  /* 0x000060071000b988 */ /* 0x0001e20008000804 */
[----:B------:R-:W-:Y:S01]  /*07d0*/  BAR.SYNC.DEFER_BLOCKING 0x0 ;  /* 0x0000000000007b1d */ /* 0x000fe20000010000 */
[----:B0-----:R-:W-:-:S05]  /*07e0*/  IMAD.MOV.U32 R16, RZ, RZ, 0x3d000000 ;  /* 0x3d000000ff107424 */ /* 0x001fca00078e00ff */
[----:B------:R-:W0:Y:S04]  /*07f0*/  @!P2 LDS R8, [R10+UR4] ;  /* 0x000000040a08a984 */ /* 0x000e280008000800 */
[----:B0-----:R-:W0:Y:S02]  /*0800*/  SHFL.BFLY PT, R5, R8, 0x4, 0x1f ;  /* 0x0c801f0008057f89 */ /* 0x001e2400000e0000 */
[----:B0-----:R-:W-:-:S05]  /*0810*/  FADD R22, R8, R5 ;  /* 0x0000000508167221 */ /* 0x001fca0000000000 */
[----:B------:R-:W0:Y:S02]  /*0820*/  SHFL.BFLY PT, R5, R22, 0x2, 0x1f ;  /* 0x0c401f0016057f89 */ /* 0x000e2400000e0000 */
[----:B0-----:R-:W-:Y:S01]  /*0830*/  FADD R23, R22, R5 ;  /* 0x0000000516177221 */ /* 0x001fe20000000000 */
[----:B------:R-:W-:-:S04]  /*0840*/  IMAD.SHL.U32 R22, R2, 0x10, RZ ;  /* 0x0000001002167824 */ /* 0x000fc800078e00ff */
[----:B------:R-:W0:Y:S02]  /*0850*/  SHFL.BFLY PT, R4, R23, 0x1, 0x1f ;  /* 0x0c201f0017047f89 */ /* 0x000e2400000e0000 */
[----:B0-----:R-:W-:Y:S01]  /*0860*/  FADD R25, R23, R4 ;  /* 0x0000000417197221 */ /* 0x001fe20000000000 */
[----:B------:R-:W-:-:S04]  /*0870*/  LOP3.LUT R23, R3, 0x1f, R2, 0xf8, !PT ;  /* 0x0000001f03177812 */ /* 0x000fc800078ef802 */
[----:B------:R0:W-:Y:S01]  /*0880*/  @P0 STS [R10+UR4], R25 ;  /* 0x000000190a000988 */ /* 0x0001e20008000804 */
[----:B------:R-:W-:Y:S01]  /*0890*/  BAR.SYNC.DEFER_BLOCKING 0x0 ;  /* 0x0000000000007b1d */ /* 0x000fe20000010000 */
[----:B------:R-:W-:-:S04]  /*08a0*/  ISETP.GE.AND P0, PT, R23, 0x100, PT ;  /* 0x000001001700780c */ /* 0x000fc80003f06270 */
[----:B------:R-:W-:Y:S02]  /*08b0*/  ISETP.EQ.AND P0, PT, R11, RZ, !P0 ;  /* 0x000000ff0b00720c */ /* 0x000fe40004702270 */
[----:B0-----:R-:W-:-:S04]  /*08c0*/  SHF.L.U32 R10, R2, 0x1, RZ ;  /* 0x00000001020a7819 */ /* 0x001fc800000006ff */
[----:B------:R-:W-:Y:S01]  /*08d0*/  LOP3.LUT R10, R10, 0x1f0, RZ, 0xc0, !PT ;  /* 0x000001f00a0a7812 */ /* 0x000fe200078ec0ff */
[----:B------:R-:W0:Y:S04]  /*08e0*/  LDS R4, [R12+UR4] ;  /* 0x000000040c047984 */ /* 0x000e280008000800 */
[----:B------:R-:W1:Y:S04]  /*08f0*/  LDS R5, [R12+UR4+0x20] ;  /* 0x000020040c057984 */ /* 0x000e680008000800 */
[----:B------:R-:W-:Y:S04]  /*0900*/  LDS R6, [R12+UR4+0x40] ;  /* 0x000040040c067984 */ /* 0x000fe80008000800 */
[----:B------:R-:W3:Y:S01]  /*0910*/  LDS R7, [R12+UR4+0x60] ;  /* 0x000060040c077984 */ /* 0x000ee20008000800 */
[----:B------:R-:W-:Y:S01]  /*0920*/  BAR.SYNC.DEFER_BLOCKING 0x0 ;  /* 0x0000000000007b1d */ /* 0x000fe20000010000 */
[-C--:B0-----:R-:W-:Y:S01]  /*0930*/  FFMA R8, R4, R16.reuse, 9.9999997473787516356e-06 ;  /* 0x3727c5ac04087423 */ /* 0x081fe20000000010 */
[----:B-1----:R-:W-:-:S05]  /*0940*/  FFMA R25, R5, R16, 9.9999997473787516356e-06 ;  /* 0x3727c5ac05197423 */ /* 0x002fca0000000010 */
[----:B------:R-:W0:Y:S01]  /*0950*/  MUFU.RSQ R8, R8 ;  /* 0x0000000800087308 */ /* 0x000e220000001400 */
[----:B---3--:R1:W-:Y:S07]  /*0960*/  STS.128 [R21], R4 ;  /* 0x0000000415007388 */ /* 0x0083ee0000000c00 */
[----:B------:R-:W3:Y:S01]  /*0970*/  MUFU.RSQ R25, R25 ;  /* 0x0000001900197308 */ /* 0x000ee20000001400 */
[----:B------:R-:W-:Y:S01]  /*0980*/  BAR.SYNC.DEFER_BLOCKING 0x0 ;  /* 0x0000000000007b1d */ /* 0x000fe20000010000 */
[----:B0-----:R-:W-:-:S04]  /*0990*/  FMUL R8, R13, R8 ;  /* 0x000000080d087220 */ /* 0x001fc80000400000 */
[----:B--2---:R-:W-:Y:S01]  /*09a0*/  FFMA R13, R17, R8, R20 ;  /* 0x00000008110d7223 */ /* 0x004fe20000000014 */
[----:B-1----:R-:W-:Y:S01]  /*09b0*/  LOP3.LUT R5, R22, 0xff0, RZ, 0xc0, !PT ;  /* 0x00000ff016057812 */ /* 0x002fe200078ec0ff */
[-C--:B------:R-:W-:Y:S01]  /*09c0*/  FFMA R6, R6, R16.reuse, 9.9999997473787516356e-06 ;  /* 0x3727c5ac06067423 */ /* 0x080fe20000000010 */
[----:B------:R-:W-:Y:S01]  /*09d0*/  SHF.L.U32 R4, R2, 0x7, RZ ;  /* 0x0000000702047819 */ /* 0x000fe200000006ff */
[----:B------:R-:W-:Y:S01]  /*09e0*/  FFMA R7, R7, R16, 9.9999997473787516356e-06 ;  /* 0x3727c5ac07077423 */ /* 0x000fe20000000010 */
[----:B------:R-:W-:Y:S01]  /*09f0*/  IADD3 R2, R5, UR4, R10 ;  /* 0x0000000405027c10 */ /* 0x000fe2000fffe00a */
[----:B---3--:R-:W-:Y:S01]  /*0a00*/  FMUL R25, R14, R25 ;  /* 0x000000190e197220 */ /* 0x008fe20000400000 */
[----:B------:R-:W-:Y:S01]  /*0a10*/  LOP3.LUT R11, R4, 0x380, RZ, 0xc0, !PT ;  /* 0x00000380040b7812 */ /* 0x000fe200078ec0ff */
[----:B------:R-:W0:Y:S01]  /*0a20*/  MUFU.RSQ R6, R6 ;  /* 0x0000000600067308 */ /* 0x000e220000001400 */
[----:B------:R-:W1:Y:S01]  /*0a30*/  LDC.64 R4, c[0x0][0x210] ;  /* 0x00008400ff047b82 */ /* 0x000e620000000a00 */
[----:B------:R-:W-:Y:S01]  /*0a40*/  FFMA R29, R17, R25, R20 ;  /* 0x00000019111d7223 */ /* 0x000fe20000000014 */
[C---:B------:R-:W-:Y:S01]  /*0a50*/  LOP3.LUT R12, R11.reuse, 0x20, RZ, 0xfc, !PT ;  /* 0x000000200b0c7812 */ /* 0x040fe200078efcff */
[----:B------:R2:W3:Y:S01]  /*0a60*/  LDS R27, [R24] ;  /* 0x00000000181b7984 */ /* 0x0004e20000000800 */
[----:B------:R-:W-:-:S03]  /*0a70*/  LOP3.LUT R22, R11, 0x40, RZ, 0xfc, !PT ;  /* 0x000000400b167812 */ /* 0x000fc600078efcff */
[----:B------:R-:W4:Y:S01]  /*0a80*/  MUFU.RSQ R7, R7 ;  /* 0x0000000700077308 */ /* 0x000f220000001400 */
[C---:B------:R-:W-:Y:S02]  /*0a90*/  LOP3.LUT R21, R11.reuse, R0, RZ, 0xfc, !PT ;  /* 0x000000000b157212 */ /* 0x040fe400078efcff */
[C---:B------:R-:W-:Y:S02]  /*0aa0*/  LEA.HI R10, R11.reuse, UR4, RZ, 0x1f ;  /* 0x000000040b0a7c11 */ /* 0x040fe4000f8ff8ff */
[----:B------:R-:W-:Y:S02]  /*0ab0*/  LOP3.LUT R11, R11, 0x60, RZ, 0xfc, !PT ;  /* 0x000000600b0b7812 */ /* 0x000fe400078efcff */
[----:B------:R-:W-:Y:S01]  /*0ac0*/  LEA.HI R12, R12, UR4, RZ, 0x1f ;  /* 0x000000040c0c7c11 */ /* 0x000fe2000f8ff8ff */
[----:B0-----:R-:W-:Y:S01]  /*0ad0*/  FMUL R15, R15, R6 ;  /* 0x000000060f0f7220 */ /* 0x001fe20000400000 */
[----:B------:R-:W-:Y:S01]  /*0ae0*/  LEA.HI R22, R22, UR4, RZ, 0x1f ;  /* 0x0000000416167c11 */ /* 0x000fe2000f8ff8ff */
[----:B------:R-:W-:Y:S01]  /*0af0*/  IMAD R10, R21, 0x4, R10 ;  /* 0x00000004150a7824 */ /* 0x000fe200078e020a */
[----:B------:R-:W-:Y:S01]  /*0b00*/  BAR.SYNC.DEFER_BLOCKING 0x0 ;  /* 0x0000000000007b1d */ /* 0x000fe20000010000 */
[----:B--2---:R-:W-:-:S02]  /*0b10*/  LEA.HI R24, R11, UR4, RZ, 0x1f ;  /* 0x000000040b187c11 */ /* 0x004fc4000f8ff8ff */
[C---:B------:R-:W-:Y:S01]  /*0b20*/  LEA R12, R21.reuse, R12, 0x2 ;  /* 0x0000000c150c7211 */ /* 0x040fe200078e10ff */
[----:B----4-:R-:W-:Y:S01]  /*0b30*/  FMUL R7, R18, R7 ;  /* 0x0000000712077220 */ /* 0x010fe20000400000 */
[----:B------:R-:W-:Y:S02]  /*0b40*/  IMAD R11, R21, 0x4, R22 ;  /* 0x00000004150b7824 */ /* 0x000fe400078e0216 */
[--C-:B------:R-:W-:Y:S01]  /*0b50*/  FFMA R18, R17, R15, R20.reuse ;  /* 0x0000000f11127223 */ /* 0x100fe20000000014 */
[----:B------:R-:W-:Y:S01]  /*0b60*/  LEA R21, R21, R24, 0x2 ;  /* 0x0000001815157211 */ /* 0x000fe200078e10ff */
[----:B------:R-:W-:Y:S01]  /*0b70*/  FFMA R20, R17, R7, R20 ;  /* 0x0000000711147223 */ /* 0x000fe20000000014 */
[----:B-1----:R-:W-:Y:S01]  /*0b80*/  IMAD.WIDE R14, R23, 0x4, R4 ;  /* 0x00000004170e7825 */ /* 0x002fe200078e0204 */
[----:B------:R-:W0:Y:S01]  /*0b90*/  LDC.64 R24, c[0x0][0x238] ;  /* 0x00008e00ff187b82 */ /* 0x000e220000000a00 */
[----:B------:R-:W-:-:S04]  /*0ba0*/  LOP3.LUT R0, R3, R0, RZ, 0xfc, !PT ;  /* 0x0000000003007212 */ /* 0x000fc800078efcff */
[C---:B------:R-:W-:Y:S02]  /*0bb0*/  ISETP.GE.AND P1, PT, R0.reuse, 0x100, PT ;  /* 0x000001000000780c */ /* 0x040fe40003f26270 */
[----:B------:R-:W-:Y:S01]  /*0bc0*/  LEA R9, R0, R9, 0x5 ;  /* 0x0000000900097211 */ /* 0x000fe200078e28ff */
[----:B------:R-:W-:Y:S01]  /*0bd0*/  STS [R10], R13 ;  /* 0x0000000d0a007388 */ /* 0x000fe20000000800 */
[----:B---3--:R-:W-:-:S03]  /*0be0*/  FFMA R16, R27, R16, 9.9999997473787516356e-06 ;  /* 0x3727c5ac1b107423 */ /* 0x008fc60000000010 */
[----:B------:R-:W-:Y:S01]  /*0bf0*/  STS [R12+0x80], R29 ;  /* 0x0000801d0c007388 */ /* 0x000fe20000000800 */
[----:B------:R-:W1:Y:S02]  /*0c00*/  LDC.64 R26, c[0x0][0x230] ;  /* 0x00008c00ff1a7b82 */ /* 0x000e640000000a00 */
[----:B------:R-:W2:Y:S01]  /*0c10*/  MUFU.RSQ R16, R16 ;  /* 0x0000001000107308 */ /* 0x000ea20000001400 */
[----:B------:R1:W-:Y:S01]  /*0c20*/  STS [R11+0x100], R18 ;  /* 0x000100120b007388 */ /* 0x0003e20000000800 */
[----:B0-----:R-:W-:-:S03]  /*0c30*/  IMAD.WIDE R8, R9, 0x4, R24 ;  /* 0x0000000409087825 */ /* 0x001fc600078e0218 */
[----:B------:R-:W-:Y:S04]  /*0c40*/  STS [R21+0x180], R20 ;  /* 0x0001801415007388 */ /* 0x000fe80000000800 */
[----:B--2---:R-:W-:Y:S01]  /*0c50*/  @P0 STG.E desc[UR6][R14.64], R16 ;  /* 0x000000100e000986 */ /* 0x004fe2000c101906 */
[----:B------:R-:W-:Y:S01]  /*0c60*/  BAR.SYNC.DEFER_BLOCKING 0x0 ;  /* 0x0000000000007b1d */ /* 0x000fe20000010000 */
[----:B-1----:R-:W-:-:S05]  /*0c70*/  IMAD.WIDE R10, R23, 0x4, R26 ;  /* 0x00000004170a7825 */ /* 0x002fca00078e021a */
[----:B------:R-:W0:Y:S04]  /*0c80*/  LDS.128 R4, [R2] ;  /* 0x0000000002047984 */ /* 0x000e280000000c00 */
[----:B0-----:R0:W-:Y:S02]  /*0c90*/  @!P1 STG.E.128 desc[UR6][R8.64], R4 ;  /* 0x0000000408009986 */ /* 0x0011e4000c101d06 */
[----:B0-----:R-:W-:Y:S05]  /*0ca0*/  @!P0 EXIT ;  /* 0x000000000000894d */ /* 0x001fea0003800000 */
[----:B------:R-:W-:-:S05]  /*0cb0*/  FMUL R19, R19, 0.03125 ;  /* 0x3d00000013137820 */ /* 0x000fca0000400000 */
[----:B------:R-:W-:Y:S01]  /*0cc0*/  STG.E desc[UR6][R10.64], R19 ;  /* 0x000000130a007986 */ /* 0x000fe2000c101906 */
[----:B------:R-:W-:Y:S05]  /*0cd0*/  EXIT ;  /* 0x000000000000794d */ /* 0x000fea0003800000 */
.L_x_0:
[----:B------:R-:W-:-:S00]  /*0ce0*/  BRA `(.L_x_0) ;  /* 0xfffffffc00fc7947 */ /* 0x000fc0000383ffff */
[----:B------:R-:W-:-:S00]  /*0cf0*/  NOP ;  /* 0x0000000000007918 */ /* 0x000fc00000000000 */
        /* <DEDUP_REMOVED lines=8> */
.L_x_1:


//--------------------- .nv.global.init           --------------------------
	.section	.nv.global.init,"aw",@progbits
.nv.global.init:
	.type		_$_str,@object
	.size		_$_str,(.L_0 - _$_str)
_$_str:
        /*0000*/ 	.byte	0x5f, 0x5f, 0x43, 0x55, 0x44, 0x41, 0x5f, 0x46, 0x54, 0x5a, 0x00
.L_0:


//--------------------- .nv.shared.triton_per_fused_native_layer_norm_2 --------------------------
	.section	.nv.shared.triton_per_fused_native_layer_norm_2,"aw",@nobits
	.sectionflags	@""
	.align	16
	.zero		1024


//--------------------- .nv.constant0.triton_per_fused_native_layer_norm_2 --------------------------
	.section	.nv.constant0.triton_per_fused_native_layer_norm_2,"a",@progbits
	.sectionflags	@""
	.align	4
.nv.constant0.triton_per_fused_native_layer_norm_2:
	.zero		584
